//
// Generated by NVIDIA NVVM Compiler
//
// Compiler Build ID: CL-36424714
// Cuda compilation tools, release 13.0, V13.0.88
// Based on NVVM 20.0.0
//

.version 9.0
.target sm_100
.address_size 64

	// .globl	_Z3aggPij

.visible .entry _Z3aggPij(
	.param .u64 .ptr .align 1 _Z3aggPij_param_0,
	.param .u32 _Z3aggPij_param_1
)
{
	.reg .pred 	%p<3>;
	.reg .b32 	%r<4>;
	.reg .b64 	%rd<11>;

	ld.param.u64 	%rd3, [_Z3aggPij_param_0];
	// begin inline asm
	mov.u64 	%rd4, %clock64;
	// end inline asm
	// begin inline asm
	mov.u64 	%rd5, %clock64;
	// end inline asm
	sub.s64 	%rd6, %rd4, %rd5;
	setp.gt.s64 	%p1, %rd6, 999;
	@%p1 bra 	$L__BB0_3;
	cvta.to.global.u64 	%rd7, %rd3;
	mov.u32 	%r1, %ctaid.x;
	mul.wide.u32 	%rd8, %r1, 4;
	add.s64 	%rd2, %rd7, %rd8;
$L__BB0_2:
	ld.global.u32 	%r2, [%rd2];
	add.s32 	%r3, %r2, 1;
	st.global.u32 	[%rd2], %r3;
	// begin inline asm
	mov.u64 	%rd9, %clock64;
	// end inline asm
	sub.s64 	%rd10, %rd4, %rd9;
	setp.lt.s64 	%p2, %rd10, 1000;
	@%p2 bra 	$L__BB0_2;
$L__BB0_3:
	ret;

}


// ===== COMPILED SASS (sm_100) =====

	.target	sm_100

	.elftype	@"ET_EXEC"


//--------------------- .note.nv.tkinfo           --------------------------
	.section	.note.nv.tkinfo,"",@"SHT_NOTE"
	.sectionflags	@"SHF_NOTE_NV_TKINFO"
	.tkinfo
        /*0018*/ 	.word	0x00000002
        /*0030*/ 	.string	""
        /*0030*/ 	.string	"ptxas"
        /*0030*/ 	.string	"Cuda compilation tools, release 13.0, V13.0.88"
        /*0030*/ 	.string	"Build cuda_13.0.r13.0/compiler.36424714_0"
        /*0030*/ 	.string	"-arch sm_100 -m 64 "



//--------------------- .note.nv.cuinfo           --------------------------
	.section	.note.nv.cuinfo,"",@"SHT_NOTE"
	.sectionflags	@"SHF_NOTE_NV_CUINFO"
        /*0018*/ 	.short	0x0002
        /*001a*/ 	.short	0x0064
        /*001c*/ 	.short	0x0082
	.zero		2


//--------------------- .nv.info                  --------------------------
	.section	.nv.info,"",@"SHT_CUDA_INFO"
	.align	4


	//----- nvinfo : EIATTR_REGCOUNT
	.align		4
        /*0000*/ 	.byte	0x04, 0x2f
        /*0002*/ 	.short	(.L_1 - .L_0)
	.align		4
.L_0:
        /*0004*/ 	.word	index@(_Z3aggPij)
        /*0008*/ 	.word	0x0000000a


	//----- nvinfo : EIATTR_FRAME_SIZE
	.align		4
.L_1:
        /*000c*/ 	.byte	0x04, 0x11
        /*000e*/ 	.short	(.L_3 - .L_2)
	.align		4
.L_2:
        /*0010*/ 	.word	index@(_Z3aggPij)
        /*0014*/ 	.word	0x00000000


	//----- nvinfo : EIATTR_MIN_STACK_SIZE
	.align		4
.L_3:
        /*0018*/ 	.byte	0x04, 0x12
        /*001a*/ 	.short	(.L_5 - .L_4)
	.align		4
.L_4:
        /*001c*/ 	.word	index@(_Z3aggPij)
        /*0020*/ 	.word	0x00000000
.L_5:


//--------------------- .nv.compat                --------------------------
	.section	.nv.compat,"",@"SHT_CUDA_COMPAT_INFO"
	.align	4
        /*0000*/ 	.byte	0x02, 0x09, 0x00, 0x00, 0x02, 0x02, 0x01, 0x00, 0x02, 0x05, 0x05, 0x00, 0x03, 0x07, 0x01, 0x01
        /*0010*/ 	.byte	0x02, 0x03, 0x00, 0x00, 0x02, 0x06, 0x01, 0x00, 0x04, 0x0b, 0x08, 0x00, 0x09, 0x00, 0x00, 0x00
        /*0020*/ 	.byte	0x00, 0x00, 0x00, 0x00


//--------------------- .nv.info._Z3aggPij        --------------------------
	.section	.nv.info._Z3aggPij,"",@"SHT_CUDA_INFO"
	.sectionflags	@""
	.align	4


	//----- nvinfo : EIATTR_CUDA_API_VERSION
	.align		4
        /*0000*/ 	.byte	0x04, 0x37
        /*0002*/ 	.short	(.L_7 - .L_6)
.L_6:
        /*0004*/ 	.word	0x00000082


	//----- nvinfo : EIATTR_KPARAM_INFO
	.align		4
.L_7:
        /*0008*/ 	.byte	0x04, 0x17
        /*000a*/ 	.short	(.L_9 - .L_8)
.L_8:
        /*000c*/ 	.word	0x00000000
        /*0010*/ 	.short	0x0001
        /*0012*/ 	.short	0x0008
        /*0014*/ 	.byte	0x00, 0xf0, 0x11, 0x00


	//----- nvinfo : EIATTR_KPARAM_INFO
	.align		4
.L_9:
        /*0018*/ 	.byte	0x04, 0x17
        /*001a*/ 	.short	(.L_11 - .L_10)
.L_10:
        /*001c*/ 	.word	0x00000000
        /*0020*/ 	.short	0x0000
        /*0022*/ 	.short	0x0000
        /*0024*/ 	.byte	0x00, 0xf5, 0x21, 0x00


	//----- nvinfo : EIATTR_SPARSE_MMA_MASK
	.align		4
.L_11:
        /*0028*/ 	.byte	0x03, 0x50
        /*002a*/ 	.short	0x0000


	//----- nvinfo : EIATTR_MAXREG_COUNT
	.align		4
        /*002c*/ 	.byte	0x03, 0x1b
        /*002e*/ 	.short	0x00ff


	//----- nvinfo : EIATTR_MERCURY_ISA_VERSION
	.align		4
        /*0030*/ 	.byte	0x03, 0x5f
        /*0032*/ 	.short	0x0101


	//----- nvinfo : EIATTR_VRC_CTA_INIT_COUNT
	.align		4
        /*0034*/ 	.byte	0x02, 0x4a
	.zero		1
	.zero		1


	//----- nvinfo : EIATTR_EXIT_INSTR_OFFSETS
	.align		4
        /*0038*/ 	.byte	0x04, 0x1c
        /*003a*/ 	.short	(.L_13 - .L_12)


	//   ....[0]....
.L_12:
        /*003c*/ 	.word	0x00000070


	//   ....[1]....
        /*0040*/ 	.word	0x00000150


	//----- nvinfo : EIATTR_CBANK_PARAM_SIZE
	.align		4
.L_13:
        /*0044*/ 	.byte	0x03, 0x19
        /*0046*/ 	.short	0x000c


	//----- nvinfo : EIATTR_PARAM_CBANK
	.align		4
        /*0048*/ 	.byte	0x04, 0x0a
        /*004a*/ 	.short	(.L_15 - .L_14)
	.align		4
.L_14:
        /*004c*/ 	.word	index@(.nv.constant0._Z3aggPij)
        /*0050*/ 	.short	0x0380
        /*0052*/ 	.short	0x000c


	//----- nvinfo : EIATTR_SW_WAR
	.align		4
.L_15:
        /*0054*/ 	.byte	0x04, 0x36
        /*0056*/ 	.short	(.L_17 - .L_16)
.L_16:
        /*0058*/ 	.word	0x00000008
.L_17:


//--------------------- .nv.callgraph             --------------------------
	.section	.nv.callgraph,"",@"SHT_CUDA_CALLGRAPH"
	.align	4
	.sectionentsize	8
	.align		4
        /*0000*/ 	.word	0x00000000
	.align		4
        /*0004*/ 	.word	0xffffffff
	.align		4
        /*0008*/ 	.word	0x00000000
	.align		4
        /*000c*/ 	.word	0xfffffffe
	.align		4
        /*0010*/ 	.word	0x00000000
	.align		4
        /*0014*/ 	.word	0xfffffffd
	.align		4
        /*0018*/ 	.word	0x00000000
	.align		4
        /*001c*/ 	.word	0xfffffffc


//--------------------- .text._Z3aggPij           --------------------------
	.section	.text._Z3aggPij,"ax",@progbits
	.align	128
        .global         _Z3aggPij
        .type           _Z3aggPij,@function
        .size           _Z3aggPij,(.L_x_2 - _Z3aggPij)
        .other          _Z3aggPij,@"STO_CUDA_ENTRY STV_DEFAULT"
_Z3aggPij:
.text._Z3aggPij:
[----:B------:R-:W-:Y:S01]  /*0000*/  LDC R1, c[0x0][0x37c] ;  /* 0x0000df00ff017b82 */ /* 0x000fe20000000800 */
[----:B------:R-:W-:Y:S02]  /*0010*/  CS2R R4, SR_CLOCKLO ;  /* 0x0000000000047805 */ /* 0x000fe40000015000 */
[----:B------:R-:W-:-:S06]  /*0020*/  CS2R R2, SR_CLOCKLO ;  /* 0x0000000000027805 */ /* 0x000fcc0000015000 */
[----:B------:R-:W-:-:S05]  /*0030*/  IADD3 R0, P0, PT, R4, -R2, RZ ;  /* 0x8000000204007210 */ /* 0x000fca0007f1e0ff */
[----:B------:R-:W-:Y:S01]  /*0040*/  IMAD.X R2, R5, 0x1, ~R3, P0 ;  /* 0x0000000105027824 */ /* 0x000fe200000e0e03 */
[----:B------:R-:W-:-:S04]  /*0050*/  ISETP.GT.U32.AND P0, PT, R0, 0x3e7, PT ;  /* 0x000003e70000780c */ /* 0x000fc80003f04070 */
[----:B------:R-:W-:-:S13]  /*0060*/  ISETP.GT.AND.EX P0, PT, R2, RZ, PT, P0 ;  /* 0x000000ff0200720c */ /* 0x000fda0003f04300 */
[----:B------:R-:W-:Y:S05]  /*0070*/  @P0 EXIT ;  /* 0x000000000000094d */ /* 0x000fea0003800000 */
[----:B------:R-:W0:Y:S01]  /*0080*/  S2R R7, SR_CTAID.X ;  /* 0x0000000000077919 */ /* 0x000e220000002500 */
[----:B------:R-:W0:Y:S01]  /*0090*/  LDC.64 R2, c[0x0][0x380] ;  /* 0x0000e000ff027b82 */ /* 0x000e220000000a00 */
[----:B------:R-:W1:Y:S02]  /*00a0*/  LDCU.64 UR4, c[0x0][0x358] ;  /* 0x00006b00ff0477ac */ /* 0x000e640008000a00 */
[----:B01----:R-:W-:-:S07]  /*00b0*/  IMAD.WIDE.U32 R2, R7, 0x4, R2 ;  /* 0x0000000407027825 */ /* 0x003fce00078e0002 */
.L_x_0:
[----:B------:R-:W2:Y:S02]  /*00c0*/  LDG.E R0, desc[UR4][R2.64] ;  /* 0x0000000402007981 */ /* 0x000ea4000c1e1900 */
[----:B--2---:R-:W-:-:S05]  /*00d0*/  VIADD R7, R0, 0x1 ;  /* 0x0000000100077836 */ /* 0x004fca0000000000 */
[----:B------:R0:W-:Y:S02]  /*00e0*/  STG.E desc[UR4][R2.64], R7 ;  /* 0x0000000702007986 */ /* 0x0001e4000c101904 */
[----:B0-----:R-:W-:-:S06]  /*00f0*/  CS2R R6, SR_CLOCKLO ;  /* 0x0000000000067805 */ /* 0x001fcc0000015000 */
[----:B------:R-:W-:-:S05]  /*0100*/  IADD3 R0, P0, PT, R4, -R6, RZ ;  /* 0x8000000604007210 */ /* 0x000fca0007f1e0ff */
[----:B------:R-:W-:Y:S01]  /*0110*/  IMAD.X R6, R5, 0x1, ~R7, P0 ;  /* 0x0000000105067824 */ /* 0x000fe200000e0e07 */
[----:B------:R-:W-:-:S04]  /*0120*/  ISETP.GE.U32.AND P0, PT, R0, 0x3e8, PT ;  /* 0x000003e80000780c */ /* 0x000fc80003f06070 */
[----:B------:R-:W-:-:S13]  /*0130*/  ISETP.GE.AND.EX P0, PT, R6, RZ, PT, P0 ;  /* 0x000000ff0600720c */ /* 0x000fda0003f06300 */
[----:B------:R-:W-:Y:S05]  /*0140*/  @!P0 BRA `(.L_x_0) ;  /* 0xfffffffc00dc8947 */ /* 0x000fea000383ffff */
[----:B------:R-:W-:Y:S05]  /*0150*/  EXIT ;  /* 0x000000000000794d */ /* 0x000fea0003800000 */
.L_x_1:
[----:B------:R-:W-:-:S00]  /*0160*/  BRA `(.L_x_1) ;  /* 0xfffffffc00fc7947 */ /* 0x000fc0000383ffff */
[----:B------:R-:W-:-:S00]  /*0170*/  NOP ;  /* 0x0000000000007918 */ /* 0x000fc00000000000 */
        /* <DEDUP_REMOVED lines=8> */
.L_x_2:


//--------------------- .nv.shared.reserved.0     --------------------------
	.section	.nv.shared.reserved.0,"aw",@nobits
	.weak		__nv_reservedSMEM_offset_0_alias
	.size		__nv_reservedSMEM_offset_0_alias, 0, 64
	.other		__nv_reservedSMEM_offset_0_alias,@"STO_CUDA_RESERVED_SHARED STV_DEFAULT"
__nv_reservedSMEM_offset_0_alias:
	.zero		0
	.zero		64


//--------------------- .nv.constant0._Z3aggPij   --------------------------
	.section	.nv.constant0._Z3aggPij,"a",@progbits
	.sectionflags	@""
	.align	4
.nv.constant0._Z3aggPij:
	.zero		908


//--------------------- SYMBOLS --------------------------

	.type		.nv.reservedSmem.offset0,@object
	.size		.nv.reservedSmem.offset0,0x4
